	.headerflags	@"EF_CUDA_TEXMODE_UNIFIED EF_CUDA_64BIT_ADDRESS EF_CUDA_ACCELERATORS EF_CUDA_SM90 EF_CUDA_VIRTUAL_SM(EF_CUDA_SM90)"
	.elftype	@"ET_EXEC"


//--------------------- .nv.info                  --------------------------
	.section	.nv.info,"",@"SHT_CUDA_INFO"
	.align	4


	//----- nvinfo : EIATTR_REGCOUNT
	.align		4
        /*0000*/ 	.byte	0x04, 0x2f
        /*0002*/ 	.short	(.L_2 - .L_1)
	.align		4
.L_1:
        /*0004*/ 	.word	index@(triton_poi_fused_native_group_norm_2)
        /*0008*/ 	.word	0x00000020


	//----- nvinfo : EIATTR_MIN_STACK_SIZE
	.align		4
.L_2:
        /*000c*/ 	.byte	0x04, 0x12
        /*000e*/ 	.short	(.L_4 - .L_3)
	.align		4
.L_3:
        /*0010*/ 	.word	index@(triton_poi_fused_native_group_norm_2)
        /*0014*/ 	.word	0x00000000


	//----- nvinfo : EIATTR_FRAME_SIZE
	.align		4
.L_4:
        /*0018*/ 	.byte	0x04, 0x11
        /*001a*/ 	.short	(.L_6 - .L_5)
	.align		4
.L_5:
        /*001c*/ 	.word	index@(triton_poi_fused_native_group_norm_2)
        /*0020*/ 	.word	0x00000000


	//----- nvinfo : EIATTR_MIN_STACK_SIZE
	.align		4
.L_6:
        /*0024*/ 	.byte	0x04, 0x12
        /*0026*/ 	.short	(.L_8 - .L_7)
	.align		4
.L_7:
        /*0028*/ 	.word	index@(triton_poi_fused_native_group_norm_2)
        /*002c*/ 	.word	0x00000000
.L_8:


//--------------------- .nv.info.triton_poi_fused_native_group_norm_2 --------------------------
	.section	.nv.info.triton_poi_fused_native_group_norm_2,"",@"SHT_CUDA_INFO"
	.sectionflags	@""
	.align	4


	//----- nvinfo : EIATTR_CUDA_API_VERSION
	.align		4
        /*0000*/ 	.byte	0x04, 0x37
        /*0002*/ 	.short	(.L_10 - .L_9)
.L_9:
        /*0004*/ 	.word	0x0000007c


	//----- nvinfo : EIATTR_KPARAM_INFO
	.align		4
.L_10:
        /*0008*/ 	.byte	0x04, 0x17
        /*000a*/ 	.short	(.L_12 - .L_11)
.L_11:
        /*000c*/ 	.word	0x00000000
        /*0010*/ 	.short	0x0007
        /*0012*/ 	.short	0x0034
        /*0014*/ 	.byte	0x00, 0xf0, 0x11, 0x00


	//----- nvinfo : EIATTR_KPARAM_INFO
	.align		4
.L_12:
        /*0018*/ 	.byte	0x04, 0x17
        /*001a*/ 	.short	(.L_14 - .L_13)
.L_13:
        /*001c*/ 	.word	0x00000000
        /*0020*/ 	.short	0x0006
        /*0022*/ 	.short	0x0030
        /*0024*/ 	.byte	0x00, 0xf0, 0x11, 0x00


	//----- nvinfo : EIATTR_KPARAM_INFO
	.align		4
.L_14:
        /*0028*/ 	.byte	0x04, 0x17
        /*002a*/ 	.short	(.L_16 - .L_15)
.L_15:
        /*002c*/ 	.word	0x00000000
        /*0030*/ 	.short	0x0005
        /*0032*/ 	.short	0x0028
        /*0034*/ 	.byte	0x00, 0xf4, 0x21, 0x00


	//----- nvinfo : EIATTR_KPARAM_INFO
	.align		4
.L_16:
        /*0038*/ 	.byte	0x04, 0x17
        /*003a*/ 	.short	(.L_18 - .L_17)
.L_17:
        /*003c*/ 	.word	0x00000000
        /*0040*/ 	.short	0x0004
        /*0042*/ 	.short	0x0020
        /*0044*/ 	.byte	0x00, 0xf4, 0x21, 0x00


	//----- nvinfo : EIATTR_KPARAM_INFO
	.align		4
.L_18:
        /*0048*/ 	.byte	0x04, 0x17
        /*004a*/ 	.short	(.L_20 - .L_19)
.L_19:
        /*004c*/ 	.word	0x00000000
        /*0050*/ 	.short	0x0003
        /*0052*/ 	.short	0x0018
        /*0054*/ 	.byte	0x00, 0xf4, 0x21, 0x00


	//----- nvinfo : EIATTR_KPARAM_INFO
	.align		4
.L_20:
        /*0058*/ 	.byte	0x04, 0x17
        /*005a*/ 	.short	(.L_22 - .L_21)
.L_21:
        /*005c*/ 	.word	0x00000000
        /*0060*/ 	.short	0x0002
        /*0062*/ 	.short	0x0010
        /*0064*/ 	.byte	0x00, 0xf4, 0x21, 0x00


	//----- nvinfo : EIATTR_KPARAM_INFO
	.align		4
.L_22:
        /*0068*/ 	.byte	0x04, 0x17
        /*006a*/ 	.short	(.L_24 - .L_23)
.L_23:
        /*006c*/ 	.word	0x00000000
        /*0070*/ 	.short	0x0001
        /*0072*/ 	.short	0x0008
        /*0074*/ 	.byte	0x00, 0xf4, 0x21, 0x00


	//----- nvinfo : EIATTR_KPARAM_INFO
	.align		4
.L_24:
        /*0078*/ 	.byte	0x04, 0x17
        /*007a*/ 	.short	(.L_26 - .L_25)
.L_25:
        /*007c*/ 	.word	0x00000000
        /*0080*/ 	.short	0x0000
        /*0082*/ 	.short	0x0000
        /*0084*/ 	.byte	0x00, 0xf4, 0x21, 0x00


	//----- nvinfo : EIATTR_SPARSE_MMA_MASK
	.align		4
.L_26:
        /*0088*/ 	.byte	0x03, 0x50
        /*008a*/ 	.short	0x0000


	//----- nvinfo : EIATTR_MAXREG_COUNT
	.align		4
        /*008c*/ 	.byte	0x03, 0x1b
        /*008e*/ 	.short	0x00ff


	//----- nvinfo : EIATTR_EXIT_INSTR_OFFSETS
	.align		4
        /*0090*/ 	.byte	0x04, 0x1c
        /*0092*/ 	.short	(.L_28 - .L_27)


	//   ....[0]....
.L_27:
        /*0094*/ 	.word	0x00000610


	//   ....[1]....
        /*0098*/ 	.word	0x00000630


	//----- nvinfo : EIATTR_REQNTID
	.align		4
.L_28:
        /*009c*/ 	.byte	0x04, 0x10
        /*009e*/ 	.short	(.L_30 - .L_29)
.L_29:
        /*00a0*/ 	.word	0x00000080
        /*00a4*/ 	.word	0x00000001
        /*00a8*/ 	.word	0x00000001


	//----- nvinfo : EIATTR_CBANK_PARAM_SIZE
	.align		4
.L_30:
        /*00ac*/ 	.byte	0x03, 0x19
        /*00ae*/ 	.short	0x0038


	//----- nvinfo : EIATTR_PARAM_CBANK
	.align		4
        /*00b0*/ 	.byte	0x04, 0x0a
        /*00b2*/ 	.short	(.L_32 - .L_31)
	.align		4
.L_31:
        /*00b4*/ 	.word	index@(.nv.constant0.triton_poi_fused_native_group_norm_2)
        /*00b8*/ 	.short	0x0210
        /*00ba*/ 	.short	0x0038


	//----- nvinfo : EIATTR_SW_WAR
	.align		4
.L_32:
        /*00bc*/ 	.byte	0x04, 0x36
        /*00be*/ 	.short	(.L_34 - .L_33)
.L_33:
        /*00c0*/ 	.word	0x00000008
.L_34:


//--------------------- .nv.callgraph             --------------------------
	.section	.nv.callgraph,"",@"SHT_CUDA_CALLGRAPH"
	.align	4
	.sectionentsize	8
	.align		4
        /*0000*/ 	.word	0x00000000
	.align		4
        /*0004*/ 	.word	0xffffffff
	.align		4
        /*0008*/ 	.word	0x00000000
	.align		4
        /*000c*/ 	.word	0xfffffffe
	.align		4
        /*0010*/ 	.word	0x00000000
	.align		4
        /*0014*/ 	.word	0xfffffffd
	.align		4
        /*0018*/ 	.word	0x00000000
	.align		4
        /*001c*/ 	.word	0xfffffffc


//--------------------- .nv.constant4             --------------------------
	.section	.nv.constant4,"a",@progbits
	.align	8
	.align		8
.nv.constant4:
        /*0000*/ 	.dword	_$_str


//--------------------- .text.triton_poi_fused_native_group_norm_2 --------------------------
	.section	.text.triton_poi_fused_native_group_norm_2,"ax",@progbits
	.align	128
        .global         triton_poi_fused_native_group_norm_2
        .type           triton_poi_fused_native_group_norm_2,@function
        .size           triton_poi_fused_native_group_norm_2,(.L_x_1 - triton_poi_fused_native_group_norm_2)
        .other          triton_poi_fused_native_group_norm_2,@"STO_CUDA_ENTRY STV_DEFAULT"
triton_poi_fused_native_group_norm_2:
.text.triton_poi_fused_native_group_norm_2:
[----:B------:R-:W0:Y:S01]  /*0000*/  LDC R1, c[0x0][0x28] ;  /* 0x00000a00ff017b82 */ /* 0x000e220000000800 */
[----:B------:R-:W1:Y:S07]  /*0010*/  S2R R9, SR_TID.X ;  /* 0x0000000000097919 */ /* 0x000e6e0000002100 */
[----:B------:R-:W2:Y:S01]  /*0020*/  LDC.64 R12, c[0x0][0x220] ;  /* 0x00008800ff0c7b82 */ /* 0x000ea20000000a00 */
[----:B------:R-:W-:Y:S01]  /*0030*/  ULDC.64 UR4, c[0x0][0x208] ;  /* 0x0000820000047ab9 */ /* 0x000fe20000000a00 */
[----:B------:R-:W3:Y:S01]  /*0040*/  S2R R0, SR_CTAID.Y ;  /* 0x0000000000007919 */ /* 0x000ee20000002600 */
[----:B------:R-:W4:Y:S05]  /*0050*/  S2R R8, SR_CTAID.X ;  /* 0x0000000000087919 */ /* 0x000f2a0000002500 */
[----:B------:R-:W5:Y:S01]  /*0060*/  LDC.64 R14, c[0x0][0x218] ;  /* 0x00008600ff0e7b82 */ /* 0x000f620000000a00 */
[----:B-1----:R-:W-:-:S05]  /*0070*/  LOP3.LUT R9, R9, 0x7f, RZ, 0xc0, !PT ;  /* 0x0000007f09097812 */ /* 0x002fca00078ec0ff */
[----:B---3--:R-:W-:Y:S01]  /*0080*/  IMAD R9, R0, 0x80, R9 ;  /* 0x0000008000097824 */ /* 0x008fe200078e0209 */
[----:B------:R-:W-:Y:S02]  /*0090*/  SHF.R.S32.HI R0, RZ, 0x18, R0 ;  /* 0x00000018ff007819 */ /* 0x000fe40000011400 */
[----:B----4-:R-:W-:Y:S02]  /*00a0*/  SHF.R.U32.HI R6, RZ, 0x1d, R8 ;  /* 0x0000001dff067819 */ /* 0x010fe40000011608 */
[----:B------:R-:W-:Y:S02]  /*00b0*/  SHF.R.S32.HI R2, RZ, 0x1f, R9 ;  /* 0x0000001fff027819 */ /* 0x000fe40000011409 */
[----:B------:R-:W-:Y:S02]  /*00c0*/  SHF.L.U32 R11, R8, 0x2, RZ ;  /* 0x00000002080b7819 */ /* 0x000fe400000006ff */
[----:B------:R-:W-:Y:S02]  /*00d0*/  LEA.HI R2, R2, R9, RZ, 0x2 ;  /* 0x0000000902027211 */ /* 0x000fe400078f10ff */
[----:B------:R-:W-:Y:S01]  /*00e0*/  ISETP.GE.AND P1, PT, R9, 0x80, PT ;  /* 0x000000800900780c */ /* 0x000fe20003f26270 */
[----:B------:R-:W-:Y:S01]  /*00f0*/  VIADD R10, R11, 0x1 ;  /* 0x000000010b0a7836 */ /* 0x000fe20000000000 */
[----:B------:R-:W-:-:S02]  /*0100*/  LOP3.LUT R4, R2, 0xfffc, RZ, 0xc0, !PT ;  /* 0x0000fffc02047812 */ /* 0x000fc400078ec0ff */
[----:B------:R-:W-:Y:S02]  /*0110*/  ISETP.LT.AND P0, PT, R11, 0x4, !P1 ;  /* 0x000000040b00780c */ /* 0x000fe40004f01270 */
[----:B------:R-:W-:Y:S01]  /*0120*/  SHF.R.S32.HI R2, RZ, 0x2, R2 ;  /* 0x00000002ff027819 */ /* 0x000fe20000011402 */
[----:B------:R-:W-:Y:S01]  /*0130*/  IMAD.IADD R4, R9, 0x1, -R4 ;  /* 0x0000000109047824 */ /* 0x000fe200078e0a04 */
[----:B------:R-:W-:-:S04]  /*0140*/  SGXT R0, R0, 0x1 ;  /* 0x000000010000781a */ /* 0x000fc80000000200 */
[----:B------:R-:W-:Y:S02]  /*0150*/  LOP3.LUT R3, R4, 0x80, RZ, 0xc0, !PT ;  /* 0x0000008004037812 */ /* 0x000fe400078ec0ff */
[----:B------:R-:W-:Y:S02]  /*0160*/  LEA.HI R0, R0, R9, RZ, 0x5 ;  /* 0x0000000900007211 */ /* 0x000fe400078f28ff */
[----:B------:R-:W-:Y:S02]  /*0170*/  LEA.HI R5, R3, R4, RZ, 0x19 ;  /* 0x0000000403057211 */ /* 0x000fe400078fc8ff */
[----:B------:R-:W-:Y:S02]  /*0180*/  SGXT.U32 R3, R6, 0x1 ;  /* 0x000000010603781a */ /* 0x000fe40000000000 */
[----:B------:R-:W-:Y:S02]  /*0190*/  LOP3.LUT R6, R5, 0xfe, RZ, 0xc0, !PT ;  /* 0x000000fe05067812 */ /* 0x000fe400078ec0ff */
[----:B------:R-:W-:-:S02]  /*01a0*/  IADD3 R3, R10, R3, RZ ;  /* 0x000000030a037210 */ /* 0x000fc40007ffe0ff */
[----:B------:R-:W-:Y:S01]  /*01b0*/  PRMT R5, R5, 0x8880, RZ ;  /* 0x0000888005057816 */ /* 0x000fe200000000ff */
[----:B------:R-:W-:Y:S01]  /*01c0*/  IMAD.MOV R6, RZ, RZ, -R6 ;  /* 0x000000ffff067224 */ /* 0x000fe200078e0a06 */
[----:B------:R-:W-:Y:S02]  /*01d0*/  LOP3.LUT R3, R3, 0x7ffffffe, RZ, 0xc0, !PT ;  /* 0x7ffffffe03037812 */ /* 0x000fe400078ec0ff */
[----:B------:R-:W-:Y:S01]  /*01e0*/  SHF.R.S32.HI R21, RZ, 0x5, R0 ;  /* 0x00000005ff157819 */ /* 0x000fe20000011400 */
[----:B------:R-:W-:Y:S01]  /*01f0*/  HFMA2.MMA R0, -RZ, RZ, 0, 0 ;  /* 0x00000000ff007435 */ /* 0x000fe200000001ff */
[----:B------:R-:W-:Y:S02]  /*0200*/  PRMT R7, R6, 0x7710, RZ ;  /* 0x0000771006077816 */ /* 0x000fe400000000ff */
[----:B------:R-:W-:Y:S01]  /*0210*/  IADD3 R10, R10, -R3, RZ ;  /* 0x800000030a0a7210 */ /* 0x000fe20007ffe0ff */
[----:B--2---:R-:W-:Y:S01]  /*0220*/  IMAD.WIDE R18, R21, 0x4, R12 ;  /* 0x0000000415127825 */ /* 0x004fe200078e020c */
[----:B------:R-:W-:-:S03]  /*0230*/  LEA.HI R3, R2, R2, RZ, 0x3 ;  /* 0x0000000202037211 */ /* 0x000fc600078f18ff */
[----:B------:R-:W-:Y:S01]  /*0240*/  IMAD.IADD R4, R4, 0x1, R7 ;  /* 0x0000000104047824 */ /* 0x000fe200078e0207 */
[----:B------:R-:W-:Y:S01]  /*0250*/  LOP3.LUT R3, R3, 0xfffffff8, RZ, 0xc0, !PT ;  /* 0xfffffff803037812 */ /* 0x000fe200078ec0ff */
[----:B------:R-:W1:Y:S01]  /*0260*/  LDC.64 R6, c[0x0][0x210] ;  /* 0x00008400ff067b82 */ /* 0x000e620000000a00 */
[----:B-----5:R-:W-:Y:S01]  /*0270*/  IMAD.WIDE R20, R21, 0x4, R14 ;  /* 0x0000000415147825 */ /* 0x020fe200078e020e */
[----:B------:R2:W3:Y:S01]  /*0280*/  @!P1 LDG.E.EL R0, desc[UR4][R18.64] ;  /* 0x0000000412009981 */ /* 0x0004e2000c2e1900 */
[----:B------:R-:W-:-:S04]  /*0290*/  LOP3.LUT R4, R4, 0xffff, RZ, 0xc0, !PT ;  /* 0x0000ffff04047812 */ /* 0x000fc800078ec0ff */
[----:B------:R-:W-:Y:S02]  /*02a0*/  PRMT R11, R4, 0x8880, RZ ;  /* 0x00008880040b7816 */ /* 0x000fe400000000ff */
[----:B------:R-:W-:-:S03]  /*02b0*/  MOV R4, R5 ;  /* 0x0000000500047202 */ /* 0x000fc60000000f00 */
[----:B------:R-:W-:Y:S01]  /*02c0*/  IMAD.MOV.U32 R5, RZ, RZ, R11 ;  /* 0x000000ffff057224 */ /* 0x000fe200078e000b */
[----:B------:R-:W-:Y:S02]  /*02d0*/  SHF.R.S32.HI R4, RZ, 0x1, R4 ;  /* 0x00000001ff047819 */ /* 0x000fe40000011404 */
[----:B------:R-:W-:Y:S01]  /*02e0*/  IADD3 R11, R2, -R3, RZ ;  /* 0x80000003020b7210 */ /* 0x000fe20007ffe0ff */
[----:B------:R-:W-:Y:S01]  /*02f0*/  IMAD R17, R2, 0x10, R5 ;  /* 0x0000001002117824 */ /* 0x000fe200078e0205 */
[----:B------:R-:W-:Y:S01]  /*0300*/  PRMT R16, R4, 0x9910, RZ ;  /* 0x0000991004107816 */ /* 0x000fe200000000ff */
[----:B------:R-:W4:Y:S03]  /*0310*/  LDC.64 R2, c[0x0][0x230] ;  /* 0x00008c00ff027b82 */ /* 0x000f260000000a00 */
[----:B------:R-:W-:Y:S01]  /*0320*/  LEA R17, R8, R17, 0x4 ;  /* 0x0000001108117211 */ /* 0x000fe200078e20ff */
[----:B------:R-:W-:-:S04]  /*0330*/  IMAD.SHL.U32 R13, R16, 0x4, RZ ;  /* 0x00000004100d7824 */ /* 0x000fc800078e00ff */
[----:B------:R-:W5:Y:S01]  /*0340*/  LDC.64 R4, c[0x0][0x228] ;  /* 0x00008a00ff047b82 */ /* 0x000f620000000a00 */
[----:B------:R-:W-:Y:S01]  /*0350*/  IADD3 R14, R17, 0x8, RZ ;  /* 0x00000008110e7810 */ /* 0x000fe20007ffe0ff */
[----:B------:R-:W-:Y:S01]  /*0360*/  IMAD R12, R10, 0x2, R13 ;  /* 0x000000020a0c7824 */ /* 0x000fe200078e020d */
[----:B------:R-:W-:Y:S02]  /*0370*/  IADD3 R15, R13, R17, RZ ;  /* 0x000000110d0f7210 */ /* 0x000fe40007ffe0ff */
[----:B------:R-:W-:Y:S01]  /*0380*/  IADD3 R23, R13, R14, RZ ;  /* 0x0000000e0d177210 */ /* 0x000fe20007ffe0ff */
[C---:B------:R-:W-:Y:S02]  /*0390*/  IMAD.IADD R17, R12.reuse, 0x1, R17 ;  /* 0x000000010c117824 */ /* 0x040fe400078e0211 */
[----:B------:R-:W-:Y:S02]  /*03a0*/  IMAD.IADD R25, R12, 0x1, R14 ;  /* 0x000000010c197824 */ /* 0x000fe400078e020e */
[----:B-1----:R-:W-:-:S04]  /*03b0*/  IMAD.WIDE R12, R15, 0x4, R6 ;  /* 0x000000040f0c7825 */ /* 0x002fc800078e0206 */
[--C-:B------:R-:W-:Y:S01]  /*03c0*/  IMAD.WIDE R14, R23, 0x4, R6.reuse ;  /* 0x00000004170e7825 */ /* 0x100fe200078e0206 */
[----:B------:R-:W-:Y:S01]  /*03d0*/  HFMA2.MMA R23, -RZ, RZ, 0, 0 ;  /* 0x00000000ff177435 */ /* 0x000fe200000001ff */
[----:B--2---:R-:W-:Y:S02]  /*03e0*/  CS2R R18, SRZ ;  /* 0x0000000000127805 */ /* 0x004fe4000001ff00 */
[----:B------:R-:W-:-:S04]  /*03f0*/  IMAD.WIDE R16, R17, 0x4, R6 ;  /* 0x0000000411107825 */ /* 0x000fc800078e0206 */
[----:B------:R-:W-:Y:S01]  /*0400*/  IMAD.WIDE R6, R25, 0x4, R6 ;  /* 0x0000000419067825 */ /* 0x000fe200078e0206 */
[----:B------:R-:W-:Y:S01]  /*0410*/  MOV R25, RZ ;  /* 0x000000ff00197202 */ /* 0x000fe20000000f00 */
[----:B------:R-:W2:Y:S02]  /*0420*/  @P0 LDG.E.EL R19, desc[UR4][R14.64] ;  /* 0x000000040e130981 */ /* 0x000ea4000c2e1900 */
[----:B------:R-:W-:Y:S02]  /*0430*/  IMAD.MOV.U32 R10, RZ, RZ, RZ ;  /* 0x000000ffff0a7224 */ /* 0x000fe400078e00ff */
[----:B------:R-:W-:Y:S01]  /*0440*/  IMAD.MOV.U32 R27, RZ, RZ, RZ ;  /* 0x000000ffff1b7224 */ /* 0x000fe200078e00ff */
[----:B------:R-:W2:Y:S01]  /*0450*/  @P0 LDG.E.EL R25, desc[UR4][R12.64] ;  /* 0x000000040c190981 */ /* 0x000ea2000c2e1900 */
[----:B-----5:R-:W-:-:S03]  /*0460*/  IMAD.WIDE R4, R11, 0x4, R4 ;  /* 0x000000040b047825 */ /* 0x020fc600078e0204 */
[----:B------:R1:W2:Y:S01]  /*0470*/  @!P1 LDG.E.EL R10, desc[UR4][R20.64] ;  /* 0x00000004140a9981 */ /* 0x0002a2000c2e1900 */
[----:B----4-:R-:W-:-:S03]  /*0480*/  IMAD.WIDE R2, R11, 0x4, R2 ;  /* 0x000000040b027825 */ /* 0x010fc600078e0202 */
[----:B------:R-:W4:Y:S01]  /*0490*/  @P0 LDG.E.EL R27, desc[UR4][R16.64] ;  /* 0x00000004101b0981 */ /* 0x000f22000c2e1900 */
[----:B------:R-:W-:-:S03]  /*04a0*/  IMAD.MOV.U32 R11, RZ, RZ, RZ ;  /* 0x000000ffff0b7224 */ /* 0x000fc600078e00ff */
[----:B------:R-:W5:Y:S01]  /*04b0*/  @P0 LDG.E.EL R23, desc[UR4][R6.64] ;  /* 0x0000000406170981 */ /* 0x000f62000c2e1900 */
[----:B------:R-:W-:Y:S01]  /*04c0*/  MOV R29, 0x3c000000 ;  /* 0x3c000000001d7802 */ /* 0x000fe20000000f00 */
[----:B-1----:R-:W1:Y:S02]  /*04d0*/  LDC.64 R20, c[0x0][0x238] ;  /* 0x00008e00ff147b82 */ /* 0x002e640000000a00 */
[----:B------:R1:W5:Y:S04]  /*04e0*/  @!P1 LDG.E.EL R18, desc[UR4][R4.64] ;  /* 0x0000000404129981 */ /* 0x000368000c2e1900 */
[----:B------:R1:W5:Y:S01]  /*04f0*/  @!P1 LDG.E.EL R11, desc[UR4][R2.64] ;  /* 0x00000004020b9981 */ /* 0x000362000c2e1900 */
[----:B------:R-:W-:-:S05]  /*0500*/  IMAD.IADD R8, R9, 0x1, R8 ;  /* 0x0000000109087824 */ /* 0x000fca00078e0208 */
[----:B01----:R-:W-:-:S05]  /*0510*/  SHF.L.U32 R5, R8, 0x2, RZ ;  /* 0x0000000208057819 */ /* 0x003fca00000006ff */
[----:B------:R-:W-:-:S04]  /*0520*/  IMAD.WIDE R20, R5, 0x4, R20 ;  /* 0x0000000405147825 */ /* 0x000fc800078e0214 */
[----:B---3--:R-:W-:-:S06]  /*0530*/  FFMA R0, R0, R29, 9.9999997473787516356e-06 ;  /* 0x3727c5ac00007423 */ /* 0x008fcc000000001d */
[----:B------:R-:W0:Y:S01]  /*0540*/  MUFU.RSQ R0, R0 ;  /* 0x0000000000007308 */ /* 0x000e220000001400 */
[C---:B--2---:R-:W-:Y:S01]  /*0550*/  FADD R25, -R10.reuse, R25 ;  /* 0x000000190a197221 */ /* 0x044fe20000000100 */
[C---:B------:R-:W-:Y:S01]  /*0560*/  FADD R19, -R10.reuse, R19 ;  /* 0x000000130a137221 */ /* 0x040fe20000000100 */
[----:B----4-:R-:W-:Y:S02]  /*0570*/  FADD R27, -R10, R27 ;  /* 0x0000001b0a1b7221 */ /* 0x010fe40000000100 */
[----:B0-----:R-:W-:Y:S01]  /*0580*/  FMUL R8, R0, R25 ;  /* 0x0000001900087220 */ /* 0x001fe20000400000 */
[----:B-----5:R-:W-:Y:S01]  /*0590*/  FADD R23, -R10, R23 ;  /* 0x000000170a177221 */ /* 0x020fe20000000100 */
[C---:B------:R-:W-:Y:S01]  /*05a0*/  FMUL R2, R0.reuse, R27 ;  /* 0x0000001b00027220 */ /* 0x040fe20000400000 */
[C---:B------:R-:W-:Y:S02]  /*05b0*/  FMUL R10, R0.reuse, R19 ;  /* 0x00000013000a7220 */ /* 0x040fe40000400000 */
[----:B------:R-:W-:Y:S01]  /*05c0*/  FMUL R4, R0, R23 ;  /* 0x0000001700047220 */ /* 0x000fe20000400000 */
[-CC-:B------:R-:W-:Y:S01]  /*05d0*/  FFMA R8, R8, R18.reuse, R11.reuse ;  /* 0x0000001208087223 */ /* 0x180fe2000000000b */
[-CC-:B------:R-:W-:Y:S01]  /*05e0*/  FFMA R9, R2, R18.reuse, R11.reuse ;  /* 0x0000001202097223 */ /* 0x180fe2000000000b */
[-CC-:B------:R-:W-:Y:S01]  /*05f0*/  FFMA R10, R10, R18.reuse, R11.reuse ;  /* 0x000000120a0a7223 */ /* 0x180fe2000000000b */
[----:B------:R-:W-:Y:S01]  /*0600*/  FFMA R11, R4, R18, R11 ;  /* 0x00000012040b7223 */ /* 0x000fe2000000000b */
[----:B------:R-:W-:Y:S06]  /*0610*/  @!P0 EXIT ;  /* 0x000000000000894d */ /* 0x000fec0003800000 */
[----:B------:R-:W-:Y:S01]  /*0620*/  STG.E.128 desc[UR4][R20.64], R8 ;  /* 0x0000000814007986 */ /* 0x000fe2000c101d04 */
[----:B------:R-:W-:Y:S05]  /*0630*/  EXIT ;  /* 0x000000000000794d */ /* 0x000fea0003800000 */
.L_x_0:
[----:B------:R-:W-:-:S00]  /*0640*/  BRA `(.L_x_0) ;  /* 0xfffffffc00fc7947 */ /* 0x000fc0000383ffff */
[----:B------:R-:W-:-:S00]  /*0650*/  NOP ;  /* 0x0000000000007918 */ /* 0x000fc00000000000 */
        /* <DEDUP_REMOVED lines=10> */
.L_x_1:


//--------------------- .nv.global.init           --------------------------
	.section	.nv.global.init,"aw",@progbits
.nv.global.init:
	.type		_$_str,@object
	.size		_$_str,(.L_0 - _$_str)
_$_str:
        /*0000*/ 	.byte	0x5f, 0x5f, 0x43, 0x55, 0x44, 0x41, 0x5f, 0x46, 0x54, 0x5a, 0x00
.L_0:


//--------------------- .nv.constant0.triton_poi_fused_native_group_norm_2 --------------------------
	.section	.nv.constant0.triton_poi_fused_native_group_norm_2,"a",@progbits
	.sectionflags	@""
	.align	4
.nv.constant0.triton_poi_fused_native_group_norm_2:
	.zero		584
